	.headerflags	@"EF_CUDA_TEXMODE_UNIFIED EF_CUDA_64BIT_ADDRESS EF_CUDA_ACCELERATORS EF_CUDA_SM90 EF_CUDA_VIRTUAL_SM(EF_CUDA_SM90)"
	.elftype	@"ET_EXEC"


//--------------------- .nv.info                  --------------------------
	.section	.nv.info,"",@"SHT_CUDA_INFO"
	.align	4


	//----- nvinfo : EIATTR_REGCOUNT
	.align		4
        /*0000*/ 	.byte	0x04, 0x2f
        /*0002*/ 	.short	(.L_3 - .L_2)
	.align		4
.L_2:
        /*0004*/ 	.word	index@(triton_poi_fused__native_batch_norm_legit_no_training_mean_relu_54)
        /*0008*/ 	.word	0x00000020


	//----- nvinfo : EIATTR_MIN_STACK_SIZE
	.align		4
.L_3:
        /*000c*/ 	.byte	0x04, 0x12
        /*000e*/ 	.short	(.L_5 - .L_4)
	.align		4
.L_4:
        /*0010*/ 	.word	index@(triton_poi_fused__native_batch_norm_legit_no_training_mean_relu_54)
        /*0014*/ 	.word	0x00000000


	//----- nvinfo : EIATTR_FRAME_SIZE
	.align		4
.L_5:
        /*0018*/ 	.byte	0x04, 0x11
        /*001a*/ 	.short	(.L_7 - .L_6)
	.align		4
.L_6:
        /*001c*/ 	.word	index@(triton_poi_fused__native_batch_norm_legit_no_training_mean_relu_54)
        /*0020*/ 	.word	0x00000000


	//----- nvinfo : EIATTR_MIN_STACK_SIZE
	.align		4
.L_7:
        /*0024*/ 	.byte	0x04, 0x12
        /*0026*/ 	.short	(.L_9 - .L_8)
	.align		4
.L_8:
        /*0028*/ 	.word	index@(triton_poi_fused__native_batch_norm_legit_no_training_mean_relu_54)
        /*002c*/ 	.word	0x00000000
.L_9:


//--------------------- .nv.info.triton_poi_fused__native_batch_norm_legit_no_training_mean_relu_54 --------------------------
	.section	.nv.info.triton_poi_fused__native_batch_norm_legit_no_training_mean_relu_54,"",@"SHT_CUDA_INFO"
	.sectionflags	@""
	.align	4


	//----- nvinfo : EIATTR_CUDA_API_VERSION
	.align		4
        /*0000*/ 	.byte	0x04, 0x37
        /*0002*/ 	.short	(.L_11 - .L_10)
.L_10:
        /*0004*/ 	.word	0x0000007c


	//----- nvinfo : EIATTR_KPARAM_INFO
	.align		4
.L_11:
        /*0008*/ 	.byte	0x04, 0x17
        /*000a*/ 	.short	(.L_13 - .L_12)
.L_12:
        /*000c*/ 	.word	0x00000000
        /*0010*/ 	.short	0x0006
        /*0012*/ 	.short	0x0030
        /*0014*/ 	.byte	0x00, 0xf0, 0x11, 0x00


	//----- nvinfo : EIATTR_KPARAM_INFO
	.align		4
.L_13:
        /*0018*/ 	.byte	0x04, 0x17
        /*001a*/ 	.short	(.L_15 - .L_14)
.L_14:
        /*001c*/ 	.word	0x00000000
        /*0020*/ 	.short	0x0005
        /*0022*/ 	.short	0x0028
        /*0024*/ 	.byte	0x00, 0xf4, 0x21, 0x00


	//----- nvinfo : EIATTR_KPARAM_INFO
	.align		4
.L_15:
        /*0028*/ 	.byte	0x04, 0x17
        /*002a*/ 	.short	(.L_17 - .L_16)
.L_16:
        /*002c*/ 	.word	0x00000000
        /*0030*/ 	.short	0x0004
        /*0032*/ 	.short	0x0020
        /*0034*/ 	.byte	0x00, 0xf4, 0x21, 0x00


	//----- nvinfo : EIATTR_KPARAM_INFO
	.align		4
.L_17:
        /*0038*/ 	.byte	0x04, 0x17
        /*003a*/ 	.short	(.L_19 - .L_18)
.L_18:
        /*003c*/ 	.word	0x00000000
        /*0040*/ 	.short	0x0003
        /*0042*/ 	.short	0x0018
        /*0044*/ 	.byte	0x00, 0xf4, 0x21, 0x00


	//----- nvinfo : EIATTR_KPARAM_INFO
	.align		4
.L_19:
        /*0048*/ 	.byte	0x04, 0x17
        /*004a*/ 	.short	(.L_21 - .L_20)
.L_20:
        /*004c*/ 	.word	0x00000000
        /*0050*/ 	.short	0x0002
        /*0052*/ 	.short	0x0010
        /*0054*/ 	.byte	0x00, 0xf4, 0x21, 0x00


	//----- nvinfo : EIATTR_KPARAM_INFO
	.align		4
.L_21:
        /*0058*/ 	.byte	0x04, 0x17
        /*005a*/ 	.short	(.L_23 - .L_22)
.L_22:
        /*005c*/ 	.word	0x00000000
        /*0060*/ 	.short	0x0001
        /*0062*/ 	.short	0x0008
        /*0064*/ 	.byte	0x00, 0xf4, 0x21, 0x00


	//----- nvinfo : EIATTR_KPARAM_INFO
	.align		4
.L_23:
        /*0068*/ 	.byte	0x04, 0x17
        /*006a*/ 	.short	(.L_25 - .L_24)
.L_24:
        /*006c*/ 	.word	0x00000000
        /*0070*/ 	.short	0x0000
        /*0072*/ 	.short	0x0000
        /*0074*/ 	.byte	0x00, 0xf4, 0x21, 0x00


	//----- nvinfo : EIATTR_SPARSE_MMA_MASK
	.align		4
.L_25:
        /*0078*/ 	.byte	0x03, 0x50
        /*007a*/ 	.short	0x0000


	//----- nvinfo : EIATTR_MAXREG_COUNT
	.align		4
        /*007c*/ 	.byte	0x03, 0x1b
        /*007e*/ 	.short	0x00ff


	//----- nvinfo : EIATTR_EXIT_INSTR_OFFSETS
	.align		4
        /*0080*/ 	.byte	0x04, 0x1c
        /*0082*/ 	.short	(.L_27 - .L_26)


	//   ....[0]....
.L_26:
        /*0084*/ 	.word	0x00000720


	//   ....[1]....
        /*0088*/ 	.word	0x00000760


	//----- nvinfo : EIATTR_REQNTID
	.align		4
.L_27:
        /*008c*/ 	.byte	0x04, 0x10
        /*008e*/ 	.short	(.L_29 - .L_28)
.L_28:
        /*0090*/ 	.word	0x00000080
        /*0094*/ 	.word	0x00000001
        /*0098*/ 	.word	0x00000001


	//----- nvinfo : EIATTR_CBANK_PARAM_SIZE
	.align		4
.L_29:
        /*009c*/ 	.byte	0x03, 0x19
        /*009e*/ 	.short	0x0034


	//----- nvinfo : EIATTR_PARAM_CBANK
	.align		4
        /*00a0*/ 	.byte	0x04, 0x0a
        /*00a2*/ 	.short	(.L_31 - .L_30)
	.align		4
.L_30:
        /*00a4*/ 	.word	index@(.nv.constant0.triton_poi_fused__native_batch_norm_legit_no_training_mean_relu_54)
        /*00a8*/ 	.short	0x0210
        /*00aa*/ 	.short	0x0034


	//----- nvinfo : EIATTR_SW_WAR
	.align		4
.L_31:
        /*00ac*/ 	.byte	0x04, 0x36
        /*00ae*/ 	.short	(.L_33 - .L_32)
.L_32:
        /*00b0*/ 	.word	0x00000008
.L_33:


//--------------------- .nv.callgraph             --------------------------
	.section	.nv.callgraph,"",@"SHT_CUDA_CALLGRAPH"
	.align	4
	.sectionentsize	8
	.align		4
        /*0000*/ 	.word	0x00000000
	.align		4
        /*0004*/ 	.word	0xffffffff
	.align		4
        /*0008*/ 	.word	0x00000000
	.align		4
        /*000c*/ 	.word	0xfffffffe
	.align		4
        /*0010*/ 	.word	0x00000000
	.align		4
        /*0014*/ 	.word	0xfffffffd
	.align		4
        /*0018*/ 	.word	0x00000000
	.align		4
        /*001c*/ 	.word	0xfffffffc


//--------------------- .nv.constant4             --------------------------
	.section	.nv.constant4,"a",@progbits
	.align	8
	.align		8
.nv.constant4:
        /*0000*/ 	.dword	_$_str
	.align		8
        /*0008*/ 	.dword	_$_str_$_2


//--------------------- .text.triton_poi_fused__native_batch_norm_legit_no_training_mean_relu_54 --------------------------
	.section	.text.triton_poi_fused__native_batch_norm_legit_no_training_mean_relu_54,"ax",@progbits
	.align	128
        .global         triton_poi_fused__native_batch_norm_legit_no_training_mean_relu_54
        .type           triton_poi_fused__native_batch_norm_legit_no_training_mean_relu_54,@function
        .size           triton_poi_fused__native_batch_norm_legit_no_training_mean_relu_54,(.L_x_1 - triton_poi_fused__native_batch_norm_legit_no_training_mean_relu_54)
        .other          triton_poi_fused__native_batch_norm_legit_no_training_mean_relu_54,@"STO_CUDA_ENTRY STV_DEFAULT"
triton_poi_fused__native_batch_norm_legit_no_training_mean_relu_54:
.text.triton_poi_fused__native_batch_norm_legit_no_training_mean_relu_54:
[----:B------:R-:W0:Y:S01]  /*0000*/  LDC R1, c[0x0][0x28] ;  /* 0x00000a00ff017b82 */ /* 0x000e220000000800 */
[----:B------:R-:W1:Y:S07]  /*0010*/  S2R R0, SR_TID.X ;  /* 0x0000000000007919 */ /* 0x000e6e0000002100 */
[----:B------:R-:W2:Y:S01]  /*0020*/  LDC.64 R10, c[0x0][0x220] ;  /* 0x00008800ff0a7b82 */ /* 0x000ea20000000a00 */
[----:B------:R-:W-:Y:S01]  /*0030*/  ULDC.64 UR4, c[0x0][0x208] ;  /* 0x0000820000047ab9 */ /* 0x000fe20000000a00 */
[----:B------:R-:W3:Y:S06]  /*0040*/  S2R R3, SR_CTAID.X ;  /* 0x0000000000037919 */ /* 0x000eec0000002500 */
[----:B------:R-:W4:Y:S08]  /*0050*/  LDC.64 R24, c[0x0][0x218] ;  /* 0x00008600ff187b82 */ /* 0x000f300000000a00 */
[----:B------:R-:W5:Y:S08]  /*0060*/  LDC.64 R4, c[0x0][0x210] ;  /* 0x00008400ff047b82 */ /* 0x000f700000000a00 */
[----:B------:R-:W5:Y:S01]  /*0070*/  LDC.64 R12, c[0x0][0x228] ;  /* 0x00008a00ff0c7b82 */ /* 0x000f620000000a00 */
[----:B-1----:R-:W-:-:S07]  /*0080*/  SHF.L.U32 R0, R0, 0x1, RZ ;  /* 0x0000000100007819 */ /* 0x002fce00000006ff */
[----:B------:R-:W1:Y:S01]  /*0090*/  LDC.64 R14, c[0x0][0x230] ;  /* 0x00008c00ff0e7b82 */ /* 0x000e620000000a00 */
[----:B------:R-:W-:-:S04]  /*00a0*/  LOP3.LUT R0, R0, 0xfe, RZ, 0xc0, !PT ;  /* 0x000000fe00007812 */ /* 0x000fc800078ec0ff */
[----:B---3--:R-:W-:-:S04]  /*00b0*/  LEA R0, R3, R0, 0x8 ;  /* 0x0000000003007211 */ /* 0x008fc800078e40ff */
[C---:B------:R-:W-:Y:S01]  /*00c0*/  ISETP.GE.AND P0, PT, R0.reuse, 0x1800, PT ;  /* 0x000018000000780c */ /* 0x040fe20003f06270 */
[----:B------:R-:W-:-:S05]  /*00d0*/  IMAD.HI R2, R0, 0x2aaaaaab, RZ ;  /* 0x2aaaaaab00027827 */ /* 0x000fca00078e02ff */
[----:B------:R-:W-:-:S04]  /*00e0*/  SHF.R.U32.HI R3, RZ, 0x1f, R2 ;  /* 0x0000001fff037819 */ /* 0x000fc80000011602 */
[----:B------:R-:W-:Y:S02]  /*00f0*/  LEA.HI.SX32 R19, R2, R3, 0x18 ;  /* 0x0000000302137211 */ /* 0x000fe400078fc2ff */
[----:B------:R-:W-:-:S03]  /*0100*/  CS2R R2, SRZ ;  /* 0x0000000000027805 */ /* 0x000fc6000001ff00 */
[----:B------:R-:W-:-:S04]  /*0110*/  IMAD R17, R19, -0x600, R0 ;  /* 0xfffffa0013117824 */ /* 0x000fc800078e0200 */
[----:B--2---:R-:W-:-:S05]  /*0120*/  IMAD.WIDE R10, R17, 0x4, R10 ;  /* 0x00000004110a7825 */ /* 0x004fca00078e020a */
[----:B------:R2:W3:Y:S01]  /*0130*/  @!P0 LDG.E.EL.64 R2, desc[UR4][R10.64] ;  /* 0x000000040a028981 */ /* 0x0004e2000c2e1b00 */
[----:B------:R-:W-:Y:S01]  /*0140*/  IMAD R19, R19, 0x1800, R17 ;  /* 0x0000180013137824 */ /* 0x000fe200078e0211 */
[----:B------:R-:W-:Y:S02]  /*0150*/  CS2R R6, SRZ ;  /* 0x0000000000067805 */ /* 0x000fe4000001ff00 */
[----:B------:R-:W-:Y:S01]  /*0160*/  CS2R R8, SRZ ;  /* 0x0000000000087805 */ /* 0x000fe2000001ff00 */
[----:B----4-:R-:W-:Y:S01]  /*0170*/  IMAD.WIDE R24, R17, 0x4, R24 ;  /* 0x0000000411187825 */ /* 0x010fe200078e0218 */
[----:B------:R-:W-:-:S03]  /*0180*/  IADD3 R21, R19, 0x600, RZ ;  /* 0x0000060013157810 */ /* 0x000fc60007ffe0ff */
[--C-:B-----5:R-:W-:Y:S01]  /*0190*/  IMAD.WIDE R22, R19, 0x4, R4.reuse ;  /* 0x0000000413167825 */ /* 0x120fe200078e0204 */
[----:B------:R4:W5:Y:S01]  /*01a0*/  @!P0 LDG.E.EL.64 R6, desc[UR4][R24.64] ;  /* 0x0000000418068981 */ /* 0x000962000c2e1b00 */
[----:B--2---:R-:W-:Y:S02]  /*01b0*/  CS2R R10, SRZ ;  /* 0x00000000000a7805 */ /* 0x004fe4000001ff00 */
[----:B------:R-:W-:Y:S01]  /*01c0*/  IMAD.WIDE R20, R21, 0x4, R4 ;  /* 0x0000000415147825 */ /* 0x000fe200078e0204 */
[----:B------:R2:W5:Y:S03]  /*01d0*/  @!P0 LDG.E.64 R8, desc[UR4][R22.64] ;  /* 0x0000000416088981 */ /* 0x000566000c1e1b00 */
[C---:B0-----:R-:W-:Y:S01]  /*01e0*/  IMAD.WIDE R12, R17.reuse, 0x4, R12 ;  /* 0x00000004110c7825 */ /* 0x041fe200078e020c */
[----:B------:R0:W5:Y:S03]  /*01f0*/  @!P0 LDG.E.64 R10, desc[UR4][R20.64] ;  /* 0x00000004140a8981 */ /* 0x000166000c1e1b00 */
[----:B-1----:R-:W-:Y:S01]  /*0200*/  IMAD.WIDE R26, R17, 0x4, R14 ;  /* 0x00000004111a7825 */ /* 0x002fe200078e020e */
[----:B------:R-:W-:-:S02]  /*0210*/  CS2R R16, SRZ ;  /* 0x0000000000107805 */ /* 0x000fc4000001ff00 */
[----:B------:R-:W-:Y:S02]  /*0220*/  CS2R R14, SRZ ;  /* 0x00000000000e7805 */ /* 0x000fe4000001ff00 */
[----:B------:R-:W-:Y:S02]  /*0230*/  IADD3 R29, R19, 0xc00, RZ ;  /* 0x00000c00131d7810 */ /* 0x000fe40007ffe0ff */
[----:B------:R-:W-:Y:S01]  /*0240*/  IADD3 R19, R19, 0x1200, RZ ;  /* 0x0000120013137810 */ /* 0x000fe20007ffe0ff */
[----:B------:R1:W5:Y:S04]  /*0250*/  @!P0 LDG.E.EL.64 R16, desc[UR4][R12.64] ;  /* 0x000000040c108981 */ /* 0x000368000c2e1b00 */
[----:B------:R-:W5:Y:S01]  /*0260*/  @!P0 LDG.E.EL.64 R14, desc[UR4][R26.64] ;  /* 0x000000041a0e8981 */ /* 0x000f62000c2e1b00 */
[----:B----4-:R-:W-:-:S04]  /*0270*/  IMAD.WIDE R24, R29, 0x4, R4 ;  /* 0x000000041d187825 */ /* 0x010fc800078e0204 */
[----:B--2---:R-:W-:Y:S01]  /*0280*/  IMAD.WIDE R22, R19, 0x4, R4 ;  /* 0x0000000413167825 */ /* 0x004fe200078e0204 */
[----:B------:R-:W-:Y:S02]  /*0290*/  CS2R R4, SRZ ;  /* 0x0000000000047805 */ /* 0x000fe4000001ff00 */
[----:B------:R-:W-:-:S04]  /*02a0*/  CS2R R18, SRZ ;  /* 0x0000000000127805 */ /* 0x000fc8000001ff00 */
[----:B------:R-:W2:Y:S04]  /*02b0*/  @!P0 LDG.E.64 R4, desc[UR4][R24.64] ;  /* 0x0000000418048981 */ /* 0x000ea8000c1e1b00 */
[----:B------:R-:W4:Y:S01]  /*02c0*/  @!P0 LDG.E.64 R18, desc[UR4][R22.64] ;  /* 0x0000000416128981 */ /* 0x000f22000c1e1b00 */
[----:B0-----:R-:W-:Y:S01]  /*02d0*/  HFMA2.MMA R20, -RZ, RZ, 1.625, 0 ;  /* 0x3e800000ff147435 */ /* 0x001fe200000001ff */
[----:B---3--:R-:W-:-:S04]  /*02e0*/  FADD R2, R2, 0.0010000000474974513054 ;  /* 0x3a83126f02027421 */ /* 0x008fc80000000000 */
[----:B-1----:R-:W0:Y:S01]  /*02f0*/  MUFU.SQRT R12, R2 ;  /* 0x00000002000c7308 */ /* 0x002e220000002000 */
[----:B------:R-:W-:-:S07]  /*0300*/  FADD R3, R3, 0.0010000000474974513054 ;  /* 0x3a83126f03037421 */ /* 0x000fce0000000000 */
[----:B------:R-:W1:Y:S01]  /*0310*/  MUFU.SQRT R13, R3 ;  /* 0x00000003000d7308 */ /* 0x000e620000002000 */
[C---:B0-----:R-:W-:Y:S02]  /*0320*/  FSETP.GT.AND P1, PT, R12.reuse, 8.50705917302346158658e+37, PT ;  /* 0x7e8000000c00780b */ /* 0x041fe40003f24000 */
[----:B------:R-:W-:-:S11]  /*0330*/  FSETP.GEU.AND P3, PT, R12, 1.175494350822287508e-38, PT ;  /* 0x008000000c00780b */ /* 0x000fd60003f6e000 */
[----:B------:R-:W-:Y:S01]  /*0340*/  @P1 FMUL R12, R12, 0.25 ;  /* 0x3e8000000c0c1820 */ /* 0x000fe20000400000 */
[----:B-1----:R-:W-:-:S03]  /*0350*/  FSETP.GT.AND P2, PT, R13, 8.50705917302346158658e+37, PT ;  /* 0x7e8000000d00780b */ /* 0x002fc60003f44000 */
[----:B------:R-:W-:Y:S01]  /*0360*/  @!P3 FMUL R12, R12, 16777216 ;  /* 0x4b8000000c0cb820 */ /* 0x000fe20000400000 */
[----:B------:R-:W-:Y:S02]  /*0370*/  FSEL R21, R20, 1, P1 ;  /* 0x3f80000014157808 */ /* 0x000fe40000800000 */
[----:B------:R-:W-:-:S03]  /*0380*/  FSETP.GEU.AND P1, PT, R13, 1.175494350822287508e-38, PT ;  /* 0x008000000d00780b */ /* 0x000fc60003f2e000 */
[----:B------:R-:W0:Y:S01]  /*0390*/  MUFU.RCP R12, R12 ;  /* 0x0000000c000c7308 */ /* 0x000e220000001000 */
[----:B------:R-:W-:-:S03]  /*03a0*/  @!P3 FMUL R21, R21, 16777216 ;  /* 0x4b8000001515b820 */ /* 0x000fc60000400000 */
[----:B------:R-:W-:Y:S01]  /*03b0*/  @P2 FMUL R13, R13, 0.25 ;  /* 0x3e8000000d0d2820 */ /* 0x000fe20000400000 */
[----:B-----5:R-:W-:-:S05]  /*03c0*/  FADD R3, -R6, R8 ;  /* 0x0000000806037221 */ /* 0x020fca0000000100 */
[----:B------:R-:W-:Y:S01]  /*03d0*/  @!P1 FMUL R13, R13, 16777216 ;  /* 0x4b8000000d0d9820 */ /* 0x000fe20000400000 */
[----:B0-----:R-:W-:Y:S01]  /*03e0*/  FMUL R2, R12, R21 ;  /* 0x000000150c027220 */ /* 0x001fe20000400000 */
[----:B------:R-:W-:-:S04]  /*03f0*/  FADD R21, R10, -R6 ;  /* 0x800000060a157221 */ /* 0x000fc80000000000 */
[----:B------:R-:W0:Y:S01]  /*0400*/  MUFU.RCP R13, R13 ;  /* 0x0000000d000d7308 */ /* 0x000e220000001000 */
[C---:B------:R-:W-:Y:S01]  /*0410*/  FMUL R3, R2.reuse, R3 ;  /* 0x0000000302037220 */ /* 0x040fe20000400000 */
[----:B------:R-:W-:Y:S01]  /*0420*/  FMUL R21, R2, R21 ;  /* 0x0000001502157220 */ /* 0x000fe20000400000 */
[----:B------:R-:W-:Y:S02]  /*0430*/  FSEL R8, R20, 1, P2 ;  /* 0x3f80000014087808 */ /* 0x000fe40001000000 */
[-CC-:B------:R-:W-:Y:S01]  /*0440*/  FFMA R3, R3, R16.reuse, R14.reuse ;  /* 0x0000001003037223 */ /* 0x180fe2000000000e */
[----:B------:R-:W-:Y:S02]  /*0450*/  FFMA R21, R21, R16, R14 ;  /* 0x0000001015157223 */ /* 0x000fe4000000000e */
[----:B------:R-:W-:Y:S02]  /*0460*/  @!P1 FMUL R8, R8, 16777216 ;  /* 0x4b80000008089820 */ /* 0x000fe40000400000 */
[----:B------:R-:W-:-:S02]  /*0470*/  FSETP.GEU.AND P3, PT, R3, RZ, PT ;  /* 0x000000ff0300720b */ /* 0x000fc40003f6e000 */
[----:B------:R-:W-:Y:S02]  /*0480*/  FSETP.GEU.AND P2, PT, R21, RZ, PT ;  /* 0x000000ff1500720b */ /* 0x000fe40003f4e000 */
[----:B------:R-:W-:Y:S02]  /*0490*/  FSEL R3, R3, RZ, P3 ;  /* 0x000000ff03037208 */ /* 0x000fe40001800000 */
[----:B------:R-:W-:Y:S01]  /*04a0*/  FSEL R10, R21, RZ, P2 ;  /* 0x000000ff150a7208 */ /* 0x000fe20001000000 */
[----:B0-----:R-:W-:Y:S01]  /*04b0*/  FMUL R8, R13, R8 ;  /* 0x000000080d087220 */ /* 0x001fe20000400000 */
[----:B------:R-:W-:Y:S01]  /*04c0*/  FADD R9, -R7, R9 ;  /* 0x0000000907097221 */ /* 0x000fe20000000100 */
[--C-:B------:R-:W-:Y:S01]  /*04d0*/  FADD R11, R11, -R7.reuse ;  /* 0x800000070b0b7221 */ /* 0x100fe20000000000 */
[--C-:B--2---:R-:W-:Y:S01]  /*04e0*/  FADD R5, R5, -R7.reuse ;  /* 0x8000000705057221 */ /* 0x104fe20000000000 */
[----:B------:R-:W-:Y:S01]  /*04f0*/  FADD R13, R4, -R6 ;  /* 0x80000006040d7221 */ /* 0x000fe20000000000 */
[----:B------:R-:W-:Y:S01]  /*0500*/  FADD R3, R3, R10 ;  /* 0x0000000a03037221 */ /* 0x000fe20000000000 */
[----:B----4-:R-:W-:Y:S01]  /*0510*/  FADD R21, R18, -R6 ;  /* 0x8000000612157221 */ /* 0x010fe20000000000 */
[C---:B------:R-:W-:Y:S01]  /*0520*/  FMUL R12, R8.reuse, R9 ;  /* 0x00000009080c7220 */ /* 0x040fe20000400000 */
[C---:B------:R-:W-:Y:S01]  /*0530*/  FMUL R10, R8.reuse, R11 ;  /* 0x0000000b080a7220 */ /* 0x040fe20000400000 */
[----:B------:R-:W-:Y:S01]  /*0540*/  FMUL R6, R8, R5 ;  /* 0x0000000508067220 */ /* 0x000fe20000400000 */
[----:B------:R-:W-:Y:S01]  /*0550*/  FMUL R13, R2, R13 ;  /* 0x0000000d020d7220 */ /* 0x000fe20000400000 */
[----:B------:R-:W0:Y:S01]  /*0560*/  LDC.64 R4, c[0x0][0x238] ;  /* 0x00008e00ff047b82 */ /* 0x000e220000000a00 */
[----:B------:R-:W-:Y:S01]  /*0570*/  FADD R19, R19, -R7 ;  /* 0x8000000713137221 */ /* 0x000fe20000000000 */
[-CC-:B------:R-:W-:Y:S01]  /*0580*/  FFMA R12, R12, R17.reuse, R15.reuse ;  /* 0x000000110c0c7223 */ /* 0x180fe2000000000f */
[--C-:B------:R-:W-:Y:S01]  /*0590*/  FFMA R10, R10, R17, R15.reuse ;  /* 0x000000110a0a7223 */ /* 0x100fe2000000000f */
[----:B------:R-:W-:Y:S01]  /*05a0*/  FFMA R13, R13, R16, R14 ;  /* 0x000000100d0d7223 */ /* 0x000fe2000000000e */
[----:B------:R-:W-:Y:S01]  /*05b0*/  FMUL R8, R8, R19 ;  /* 0x0000001308087220 */ /* 0x000fe20000400000 */
[----:B------:R-:W-:Y:S01]  /*05c0*/  FMUL R21, R2, R21 ;  /* 0x0000001502157220 */ /* 0x000fe20000400000 */
[----:B------:R-:W-:Y:S01]  /*05d0*/  FFMA R6, R6, R17, R15 ;  /* 0x0000001106067223 */ /* 0x000fe2000000000f */
[----:B------:R-:W-:-:S02]  /*05e0*/  FSETP.GEU.AND P4, PT, R12, RZ, PT ;  /* 0x000000ff0c00720b */ /* 0x000fc40003f8e000 */
[----:B------:R-:W-:Y:S01]  /*05f0*/  FSETP.GEU.AND P3, PT, R10, RZ, PT ;  /* 0x000000ff0a00720b */ /* 0x000fe20003f6e000 */
[----:B------:R-:W-:Y:S01]  /*0600*/  FFMA R21, R21, R16, R14 ;  /* 0x0000001015157223 */ /* 0x000fe2000000000e */
[C---:B------:R-:W-:Y:S01]  /*0610*/  FSETP.GEU.AND P2, PT, R13.reuse, RZ, PT ;  /* 0x000000ff0d00720b */ /* 0x040fe20003f4e000 */
[----:B------:R-:W-:Y:S01]  /*0620*/  FFMA R8, R8, R17, R15 ;  /* 0x0000001108087223 */ /* 0x000fe2000000000f */
[----:B------:R-:W-:Y:S02]  /*0630*/  FSETP.GEU.AND P1, PT, R6, RZ, PT ;  /* 0x000000ff0600720b */ /* 0x000fe40003f2e000 */
[----:B------:R-:W-:Y:S02]  /*0640*/  FSEL R12, R12, RZ, P4 ;  /* 0x000000ff0c0c7208 */ /* 0x000fe40002000000 */
[----:B------:R-:W-:Y:S02]  /*0650*/  FSEL R7, R10, RZ, P3 ;  /* 0x000000ff0a077208 */ /* 0x000fe40001800000 */
[----:B------:R-:W-:-:S02]  /*0660*/  FSEL R2, R13, RZ, P2 ;  /* 0x000000ff0d027208 */ /* 0x000fc40001000000 */
[----:B------:R-:W-:Y:S01]  /*0670*/  FSETP.GEU.AND P3, PT, R21, RZ, PT ;  /* 0x000000ff1500720b */ /* 0x000fe20003f6e000 */
[----:B------:R-:W-:Y:S01]  /*0680*/  FADD R7, R12, R7 ;  /* 0x000000070c077221 */ /* 0x000fe20000000000 */
[----:B------:R-:W-:Y:S02]  /*0690*/  FSETP.GEU.AND P2, PT, R8, RZ, PT ;  /* 0x000000ff0800720b */ /* 0x000fe40003f4e000 */
[----:B------:R-:W-:Y:S01]  /*06a0*/  FSEL R6, R6, RZ, P1 ;  /* 0x000000ff06067208 */ /* 0x000fe20000800000 */
[----:B------:R-:W-:Y:S01]  /*06b0*/  FADD R2, R3, R2 ;  /* 0x0000000203027221 */ /* 0x000fe20000000000 */
[----:B------:R-:W-:Y:S02]  /*06c0*/  FSEL R21, R21, RZ, P3 ;  /* 0x000000ff15157208 */ /* 0x000fe40001800000 */
[----:B------:R-:W-:Y:S01]  /*06d0*/  FSEL R3, R8, RZ, P2 ;  /* 0x000000ff08037208 */ /* 0x000fe20001000000 */
[----:B------:R-:W-:Y:S01]  /*06e0*/  FADD R6, R7, R6 ;  /* 0x0000000607067221 */ /* 0x000fe20000000000 */
[----:B0-----:R-:W-:-:S04]  /*06f0*/  IMAD.WIDE R4, R0, 0x4, R4 ;  /* 0x0000000400047825 */ /* 0x001fc800078e0204 */
[----:B------:R-:W-:Y:S01]  /*0700*/  FADD R2, R2, R21 ;  /* 0x0000001502027221 */ /* 0x000fe20000000000 */
[----:B------:R-:W-:Y:S01]  /*0710*/  FADD R3, R6, R3 ;  /* 0x0000000306037221 */ /* 0x000fe20000000000 */
[----:B------:R-:W-:Y:S06]  /*0720*/  @P0 EXIT ;  /* 0x000000000000094d */ /* 0x000fec0003800000 */
[----:B------:R-:W-:Y:S01]  /*0730*/  FMUL R2, R2, 0.25 ;  /* 0x3e80000002027820 */ /* 0x000fe20000400000 */
[----:B------:R-:W-:-:S05]  /*0740*/  FMUL R3, R3, 0.25 ;  /* 0x3e80000003037820 */ /* 0x000fca0000400000 */
[----:B------:R-:W-:Y:S01]  /*0750*/  STG.E.64 desc[UR4][R4.64], R2 ;  /* 0x0000000204007986 */ /* 0x000fe2000c101b04 */
[----:B------:R-:W-:Y:S05]  /*0760*/  EXIT ;  /* 0x000000000000794d */ /* 0x000fea0003800000 */
.L_x_0:
[----:B------:R-:W-:-:S00]  /*0770*/  BRA `(.L_x_0) ;  /* 0xfffffffc00fc7947 */ /* 0x000fc0000383ffff */
[----:B------:R-:W-:-:S00]  /*0780*/  NOP ;  /* 0x0000000000007918 */ /* 0x000fc00000000000 */
[----:B------:R-:W-:-:S00]  /*0790*/  NOP ;  /* 0x0000000000007918 */ /* 0x000fc00000000000 */
[----:B------:R-:W-:-:S00]  /*07a0*/  NOP ;  /* 0x0000000000007918 */ /* 0x000fc00000000000 */
[----:B------:R-:W-:-:S00]  /*07b0*/  NOP ;  /* 0x0000000000007918 */ /* 0x000fc00000000000 */
[----:B------:R-:W-:-:S00]  /*07c0*/  NOP ;  /* 0x0000000000007918 */ /* 0x000fc00000000000 */
[----:B------:R-:W-:-:S00]  /*07d0*/  NOP ;  /* 0x0000000000007918 */ /* 0x000fc00000000000 */
[----:B------:R-:W-:-:S00]  /*07e0*/  NOP ;  /* 0x0000000000007918 */ /* 0x000fc00000000000 */
[----:B------:R-:W-:-:S00]  /*07f0*/  NOP ;  /* 0x0000000000007918 */ /* 0x000fc00000000000 */
.L_x_1:


//--------------------- .nv.global.init           --------------------------
	.section	.nv.global.init,"aw",@progbits
.nv.global.init:
	.type		_$_str,@object
	.size		_$_str,(_$_str_$_2 - _$_str)
_$_str:
        /*0000*/ 	.byte	0x5f, 0x5f, 0x43, 0x55, 0x44, 0x41, 0x5f, 0x46, 0x54, 0x5a, 0x00
	.type		_$_str_$_2,@object
	.size		_$_str_$_2,(.L_1 - _$_str_$_2)
_$_str_$_2:
        /*000b*/ 	.byte	0x5f, 0x5f, 0x43, 0x55, 0x44, 0x41, 0x5f, 0x50, 0x52, 0x45, 0x43, 0x5f, 0x53, 0x51, 0x52, 0x54
        /*001b*/ 	.byte	0x00
.L_1:


//--------------------- .nv.constant0.triton_poi_fused__native_batch_norm_legit_no_training_mean_relu_54 --------------------------
	.section	.nv.constant0.triton_poi_fused__native_batch_norm_legit_no_training_mean_relu_54,"a",@progbits
	.sectionflags	@""
	.align	4
.nv.constant0.triton_poi_fused__native_batch_norm_legit_no_training_mean_relu_54:
	.zero		580
